//
// Generated by NVIDIA NVVM Compiler
//
// Compiler Build ID: CL-36424714
// Cuda compilation tools, release 13.0, V13.0.88
// Based on NVVM 20.0.0
//

.version 9.0
.target sm_100
.address_size 64

	// .globl	_Z20matrixMultiplicationPKiS0_Pii

.visible .entry _Z20matrixMultiplicationPKiS0_Pii(
	.param .u64 .ptr .align 1 _Z20matrixMultiplicationPKiS0_Pii_param_0,
	.param .u64 .ptr .align 1 _Z20matrixMultiplicationPKiS0_Pii_param_1,
	.param .u64 .ptr .align 1 _Z20matrixMultiplicationPKiS0_Pii_param_2,
	.param .u32 _Z20matrixMultiplicationPKiS0_Pii_param_3
)
{
	.reg .pred 	%p<10>;
	.reg .b32 	%r<106>;
	.reg .b64 	%rd<66>;

	ld.param.u64 	%rd14, [_Z20matrixMultiplicationPKiS0_Pii_param_0];
	ld.param.u64 	%rd15, [_Z20matrixMultiplicationPKiS0_Pii_param_1];
	ld.param.u64 	%rd16, [_Z20matrixMultiplicationPKiS0_Pii_param_2];
	ld.param.u32 	%r28, [_Z20matrixMultiplicationPKiS0_Pii_param_3];
	cvta.to.global.u64 	%rd1, %rd15;
	cvta.to.global.u64 	%rd2, %rd14;
	cvta.to.global.u64 	%rd17, %rd16;
	mov.u32 	%r29, %ctaid.y;
	mov.u32 	%r30, %ntid.y;
	mov.u32 	%r31, %tid.y;
	mad.lo.s32 	%r32, %r29, %r30, %r31;
	mov.u32 	%r33, %ctaid.x;
	mov.u32 	%r34, %ntid.x;
	mov.u32 	%r35, %tid.x;
	mad.lo.s32 	%r1, %r33, %r34, %r35;
	mul.lo.s32 	%r2, %r28, %r32;
	add.s32 	%r36, %r2, %r1;
	mul.wide.s32 	%rd18, %r36, 4;
	add.s64 	%rd3, %rd17, %rd18;
	mov.b32 	%r37, 0;
	st.global.u32 	[%rd3], %r37;
	setp.lt.s32 	%p1, %r28, 1;
	@%p1 bra 	$L__BB0_13;
	and.b32  	%r3, %r28, 7;
	setp.lt.u32 	%p2, %r28, 8;
	mov.b32 	%r105, 0;
	mov.u32 	%r101, %r105;
	@%p2 bra 	$L__BB0_4;
	and.b32  	%r41, %r28, 2147483640;
	neg.s32 	%r94, %r41;
	mul.wide.u32 	%rd19, %r28, 4;
	add.s64 	%rd4, %rd1, %rd19;
	mul.wide.u32 	%rd20, %r28, 8;
	add.s64 	%rd5, %rd1, %rd20;
	mul.wide.u32 	%rd21, %r28, 12;
	add.s64 	%rd6, %rd1, %rd21;
	mul.wide.u32 	%rd22, %r28, 16;
	add.s64 	%rd7, %rd1, %rd22;
	mul.wide.u32 	%rd23, %r28, 20;
	add.s64 	%rd8, %rd1, %rd23;
	mul.wide.u32 	%rd24, %r28, 24;
	add.s64 	%rd9, %rd1, %rd24;
	mul.wide.u32 	%rd25, %r28, 28;
	add.s64 	%rd10, %rd1, %rd25;
	mul.wide.u32 	%rd26, %r2, 4;
	add.s64 	%rd27, %rd26, %rd2;
	add.s64 	%rd65, %rd27, 16;
	mov.b32 	%r105, 0;
	mov.u32 	%r93, %r1;
$L__BB0_3:
	.pragma "nounroll";
	and.b32  	%r101, %r28, 2147483640;
	mul.wide.s32 	%rd28, %r93, 4;
	add.s64 	%rd29, %rd4, %rd28;
	add.s64 	%rd30, %rd5, %rd28;
	add.s64 	%rd31, %rd6, %rd28;
	add.s64 	%rd32, %rd7, %rd28;
	add.s64 	%rd33, %rd8, %rd28;
	add.s64 	%rd34, %rd9, %rd28;
	add.s64 	%rd35, %rd10, %rd28;
	add.s64 	%rd36, %rd1, %rd28;
	ld.global.nc.u32 	%r42, [%rd65+-16];
	ld.global.nc.u32 	%r43, [%rd36];
	mad.lo.s32 	%r44, %r43, %r42, %r105;
	ld.global.nc.u32 	%r45, [%rd65+-12];
	ld.global.nc.u32 	%r46, [%rd29];
	mad.lo.s32 	%r47, %r46, %r45, %r44;
	ld.global.nc.u32 	%r48, [%rd65+-8];
	ld.global.nc.u32 	%r49, [%rd30];
	mad.lo.s32 	%r50, %r49, %r48, %r47;
	ld.global.nc.u32 	%r51, [%rd65+-4];
	ld.global.nc.u32 	%r52, [%rd31];
	mad.lo.s32 	%r53, %r52, %r51, %r50;
	ld.global.nc.u32 	%r54, [%rd65];
	ld.global.nc.u32 	%r55, [%rd32];
	mad.lo.s32 	%r56, %r55, %r54, %r53;
	ld.global.nc.u32 	%r57, [%rd65+4];
	ld.global.nc.u32 	%r58, [%rd33];
	mad.lo.s32 	%r59, %r58, %r57, %r56;
	ld.global.nc.u32 	%r60, [%rd65+8];
	ld.global.nc.u32 	%r61, [%rd34];
	mad.lo.s32 	%r62, %r61, %r60, %r59;
	ld.global.nc.u32 	%r63, [%rd65+12];
	ld.global.nc.u32 	%r64, [%rd35];
	mad.lo.s32 	%r105, %r64, %r63, %r62;
	add.s32 	%r94, %r94, 8;
	shl.b32 	%r65, %r28, 3;
	add.s32 	%r93, %r93, %r65;
	add.s64 	%rd65, %rd65, 32;
	setp.ne.s32 	%p3, %r94, 0;
	@%p3 bra 	$L__BB0_3;
$L__BB0_4:
	setp.eq.s32 	%p4, %r3, 0;
	@%p4 bra 	$L__BB0_12;
	and.b32  	%r15, %r28, 3;
	setp.lt.u32 	%p5, %r3, 4;
	@%p5 bra 	$L__BB0_7;
	add.s32 	%r67, %r101, %r2;
	mul.wide.u32 	%rd37, %r67, 4;
	add.s64 	%rd38, %rd2, %rd37;
	ld.global.nc.u32 	%r68, [%rd38];
	mad.lo.s32 	%r69, %r101, %r28, %r1;
	mul.wide.s32 	%rd39, %r69, 4;
	add.s64 	%rd40, %rd1, %rd39;
	ld.global.nc.u32 	%r70, [%rd40];
	mad.lo.s32 	%r71, %r70, %r68, %r105;
	cvt.u64.u32 	%rd41, %r2;
	cvt.u64.u32 	%rd42, %r101;
	add.s64 	%rd43, %rd42, %rd41;
	shl.b64 	%rd44, %rd43, 2;
	add.s64 	%rd45, %rd2, %rd44;
	ld.global.nc.u32 	%r72, [%rd45+4];
	mul.wide.u32 	%rd46, %r28, 4;
	add.s64 	%rd47, %rd40, %rd46;
	ld.global.nc.u32 	%r73, [%rd47];
	mad.lo.s32 	%r74, %r73, %r72, %r71;
	ld.global.nc.u32 	%r75, [%rd45+8];
	add.s64 	%rd48, %rd47, %rd46;
	ld.global.nc.u32 	%r76, [%rd48];
	mad.lo.s32 	%r77, %r76, %r75, %r74;
	ld.global.nc.u32 	%r78, [%rd45+12];
	add.s64 	%rd49, %rd48, %rd46;
	ld.global.nc.u32 	%r79, [%rd49];
	mad.lo.s32 	%r105, %r79, %r78, %r77;
	add.s32 	%r101, %r101, 4;
$L__BB0_7:
	setp.eq.s32 	%p6, %r15, 0;
	@%p6 bra 	$L__BB0_12;
	setp.eq.s32 	%p7, %r15, 1;
	@%p7 bra 	$L__BB0_10;
	add.s32 	%r81, %r101, %r2;
	mul.wide.u32 	%rd50, %r81, 4;
	add.s64 	%rd51, %rd2, %rd50;
	ld.global.nc.u32 	%r82, [%rd51];
	mad.lo.s32 	%r83, %r101, %r28, %r1;
	mul.wide.s32 	%rd52, %r83, 4;
	add.s64 	%rd53, %rd1, %rd52;
	ld.global.nc.u32 	%r84, [%rd53];
	mad.lo.s32 	%r85, %r84, %r82, %r105;
	cvt.u64.u32 	%rd54, %r2;
	cvt.u64.u32 	%rd55, %r101;
	add.s64 	%rd56, %rd55, %rd54;
	shl.b64 	%rd57, %rd56, 2;
	add.s64 	%rd58, %rd2, %rd57;
	ld.global.nc.u32 	%r86, [%rd58+4];
	mul.wide.u32 	%rd59, %r28, 4;
	add.s64 	%rd60, %rd53, %rd59;
	ld.global.nc.u32 	%r87, [%rd60];
	mad.lo.s32 	%r105, %r87, %r86, %r85;
	add.s32 	%r101, %r101, 2;
$L__BB0_10:
	and.b32  	%r88, %r28, 1;
	setp.eq.b32 	%p8, %r88, 1;
	not.pred 	%p9, %p8;
	@%p9 bra 	$L__BB0_12;
	add.s32 	%r89, %r101, %r2;
	mul.wide.u32 	%rd61, %r89, 4;
	add.s64 	%rd62, %rd2, %rd61;
	ld.global.nc.u32 	%r90, [%rd62];
	mad.lo.s32 	%r91, %r101, %r28, %r1;
	mul.wide.s32 	%rd63, %r91, 4;
	add.s64 	%rd64, %rd1, %rd63;
	ld.global.nc.u32 	%r92, [%rd64];
	mad.lo.s32 	%r105, %r92, %r90, %r105;
$L__BB0_12:
	st.global.u32 	[%rd3], %r105;
$L__BB0_13:
	ret;

}


// ===== COMPILED SASS (sm_100) =====

	.target	sm_100

	.elftype	@"ET_EXEC"


//--------------------- .note.nv.tkinfo           --------------------------
	.section	.note.nv.tkinfo,"",@"SHT_NOTE"
	.sectionflags	@"SHF_NOTE_NV_TKINFO"
	.tkinfo
        /*0018*/ 	.word	0x00000002
        /*0030*/ 	.string	""
        /*0030*/ 	.string	"ptxas"
        /*0030*/ 	.string	"Cuda compilation tools, release 13.0, V13.0.88"
        /*0030*/ 	.string	"Build cuda_13.0.r13.0/compiler.36424714_0"
        /*0030*/ 	.string	"-arch sm_100 -m 64 "



//--------------------- .note.nv.cuinfo           --------------------------
	.section	.note.nv.cuinfo,"",@"SHT_NOTE"
	.sectionflags	@"SHF_NOTE_NV_CUINFO"
        /*0018*/ 	.short	0x0002
        /*001a*/ 	.short	0x0064
        /*001c*/ 	.short	0x0082
	.zero		2


//--------------------- .nv.info                  --------------------------
	.section	.nv.info,"",@"SHT_CUDA_INFO"
	.align	4


	//----- nvinfo : EIATTR_REGCOUNT
	.align		4
        /*0000*/ 	.byte	0x04, 0x2f
        /*0002*/ 	.short	(.L_1 - .L_0)
	.align		4
.L_0:
        /*0004*/ 	.word	index@(_Z20matrixMultiplicationPKiS0_Pii)
        /*0008*/ 	.word	0x00000020


	//----- nvinfo : EIATTR_FRAME_SIZE
	.align		4
.L_1:
        /*000c*/ 	.byte	0x04, 0x11
        /*000e*/ 	.short	(.L_3 - .L_2)
	.align		4
.L_2:
        /*0010*/ 	.word	index@(_Z20matrixMultiplicationPKiS0_Pii)
        /*0014*/ 	.word	0x00000000


	//----- nvinfo : EIATTR_MIN_STACK_SIZE
	.align		4
.L_3:
        /*0018*/ 	.byte	0x04, 0x12
        /*001a*/ 	.short	(.L_5 - .L_4)
	.align		4
.L_4:
        /*001c*/ 	.word	index@(_Z20matrixMultiplicationPKiS0_Pii)
        /*0020*/ 	.word	0x00000000
.L_5:


//--------------------- .nv.compat                --------------------------
	.section	.nv.compat,"",@"SHT_CUDA_COMPAT_INFO"
	.align	4
        /*0000*/ 	.byte	0x02, 0x09, 0x00, 0x00, 0x02, 0x02, 0x01, 0x00, 0x02, 0x05, 0x05, 0x00, 0x03, 0x07, 0x01, 0x01
        /*0010*/ 	.byte	0x02, 0x03, 0x00, 0x00, 0x02, 0x06, 0x01, 0x00, 0x04, 0x0b, 0x08, 0x00, 0x09, 0x00, 0x00, 0x00
        /*0020*/ 	.byte	0x00, 0x00, 0x00, 0x00


//--------------------- .nv.info._Z20matrixMultiplicationPKiS0_Pii --------------------------
	.section	.nv.info._Z20matrixMultiplicationPKiS0_Pii,"",@"SHT_CUDA_INFO"
	.sectionflags	@""
	.align	4


	//----- nvinfo : EIATTR_CUDA_API_VERSION
	.align		4
        /*0000*/ 	.byte	0x04, 0x37
        /*0002*/ 	.short	(.L_7 - .L_6)
.L_6:
        /*0004*/ 	.word	0x00000082


	//----- nvinfo : EIATTR_KPARAM_INFO
	.align		4
.L_7:
        /*0008*/ 	.byte	0x04, 0x17
        /*000a*/ 	.short	(.L_9 - .L_8)
.L_8:
        /*000c*/ 	.word	0x00000000
        /*0010*/ 	.short	0x0003
        /*0012*/ 	.short	0x0018
        /*0014*/ 	.byte	0x00, 0xf0, 0x11, 0x00


	//----- nvinfo : EIATTR_KPARAM_INFO
	.align		4
.L_9:
        /*0018*/ 	.byte	0x04, 0x17
        /*001a*/ 	.short	(.L_11 - .L_10)
.L_10:
        /*001c*/ 	.word	0x00000000
        /*0020*/ 	.short	0x0002
        /*0022*/ 	.short	0x0010
        /*0024*/ 	.byte	0x00, 0xf5, 0x21, 0x00


	//----- nvinfo : EIATTR_KPARAM_INFO
	.align		4
.L_11:
        /*0028*/ 	.byte	0x04, 0x17
        /*002a*/ 	.short	(.L_13 - .L_12)
.L_12:
        /*002c*/ 	.word	0x00000000
        /*0030*/ 	.short	0x0001
        /*0032*/ 	.short	0x0008
        /*0034*/ 	.byte	0x00, 0xf5, 0x21, 0x00


	//----- nvinfo : EIATTR_KPARAM_INFO
	.align		4
.L_13:
        /*0038*/ 	.byte	0x04, 0x17
        /*003a*/ 	.short	(.L_15 - .L_14)
.L_14:
        /*003c*/ 	.word	0x00000000
        /*0040*/ 	.short	0x0000
        /*0042*/ 	.short	0x0000
        /*0044*/ 	.byte	0x00, 0xf5, 0x21, 0x00


	//----- nvinfo : EIATTR_SPARSE_MMA_MASK
	.align		4
.L_15:
        /*0048*/ 	.byte	0x03, 0x50
        /*004a*/ 	.short	0x0000


	//----- nvinfo : EIATTR_MAXREG_COUNT
	.align		4
        /*004c*/ 	.byte	0x03, 0x1b
        /*004e*/ 	.short	0x00ff


	//----- nvinfo : EIATTR_MERCURY_ISA_VERSION
	.align		4
        /*0050*/ 	.byte	0x03, 0x5f
        /*0052*/ 	.short	0x0101


	//----- nvinfo : EIATTR_VRC_CTA_INIT_COUNT
	.align		4
        /*0054*/ 	.byte	0x02, 0x4a
	.zero		1
	.zero		1


	//----- nvinfo : EIATTR_EXIT_INSTR_OFFSETS
	.align		4
        /*0058*/ 	.byte	0x04, 0x1c
        /*005a*/ 	.short	(.L_17 - .L_16)


	//   ....[0]....
.L_16:
        /*005c*/ 	.word	0x00000120


	//   ....[1]....
        /*0060*/ 	.word	0x00000ae0


	//----- nvinfo : EIATTR_CBANK_PARAM_SIZE
	.align		4
.L_17:
        /*0064*/ 	.byte	0x03, 0x19
        /*0066*/ 	.short	0x001c


	//----- nvinfo : EIATTR_PARAM_CBANK
	.align		4
        /*0068*/ 	.byte	0x04, 0x0a
        /*006a*/ 	.short	(.L_19 - .L_18)
	.align		4
.L_18:
        /*006c*/ 	.word	index@(.nv.constant0._Z20matrixMultiplicationPKiS0_Pii)
        /*0070*/ 	.short	0x0380
        /*0072*/ 	.short	0x001c


	//----- nvinfo : EIATTR_SW_WAR
	.align		4
.L_19:
        /*0074*/ 	.byte	0x04, 0x36
        /*0076*/ 	.short	(.L_21 - .L_20)
.L_20:
        /*0078*/ 	.word	0x00000008
.L_21:


//--------------------- .nv.callgraph             --------------------------
	.section	.nv.callgraph,"",@"SHT_CUDA_CALLGRAPH"
	.align	4
	.sectionentsize	8
	.align		4
        /*0000*/ 	.word	0x00000000
	.align		4
        /*0004*/ 	.word	0xffffffff
	.align		4
        /*0008*/ 	.word	0x00000000
	.align		4
        /*000c*/ 	.word	0xfffffffe
	.align		4
        /*0010*/ 	.word	0x00000000
	.align		4
        /*0014*/ 	.word	0xfffffffd
	.align		4
        /*0018*/ 	.word	0x00000000
	.align		4
        /*001c*/ 	.word	0xfffffffc


//--------------------- .text._Z20matrixMultiplicationPKiS0_Pii --------------------------
	.section	.text._Z20matrixMultiplicationPKiS0_Pii,"ax",@progbits
	.align	128
        .global         _Z20matrixMultiplicationPKiS0_Pii
        .type           _Z20matrixMultiplicationPKiS0_Pii,@function
        .size           _Z20matrixMultiplicationPKiS0_Pii,(.L_x_5 - _Z20matrixMultiplicationPKiS0_Pii)
        .other          _Z20matrixMultiplicationPKiS0_Pii,@"STO_CUDA_ENTRY STV_DEFAULT"
_Z20matrixMultiplicationPKiS0_Pii:
.text._Z20matrixMultiplicationPKiS0_Pii:
[----:B------:R-:W-:Y:S01]  /*0000*/  LDC R1, c[0x0][0x37c] ;  /* 0x0000df00ff017b82 */ /* 0x000fe20000000800 */
[----:B------:R-:W0:Y:S07]  /*0010*/  S2R R0, SR_TID.Y ;  /* 0x0000000000007919 */ /* 0x000e2e0000002200 */
[----:B------:R-:W0:Y:S01]  /*0020*/  S2UR UR4, SR_CTAID.Y ;  /* 0x00000000000479c3 */ /* 0x000e220000002600 */
[----:B------:R-:W1:Y:S01]  /*0030*/  LDCU UR18, c[0x0][0x398] ;  /* 0x00007300ff1277ac */ /* 0x000e620008000800 */
[----:B------:R-:W2:Y:S01]  /*0040*/  S2R R5, SR_TID.X ;  /* 0x0000000000057919 */ /* 0x000ea20000002100 */
[----:B------:R-:W3:Y:S05]  /*0050*/  LDCU.64 UR16, c[0x0][0x358] ;  /* 0x00006b00ff1077ac */ /* 0x000eea0008000a00 */
[----:B------:R-:W0:Y:S08]  /*0060*/  LDC R15, c[0x0][0x364] ;  /* 0x0000d900ff0f7b82 */ /* 0x000e300000000800 */
[----:B------:R-:W2:Y:S01]  /*0070*/  S2UR UR5, SR_CTAID.X ;  /* 0x00000000000579c3 */ /* 0x000ea20000002500 */
[----:B-1----:R-:W-:-:S07]  /*0080*/  UISETP.GE.AND UP0, UPT, UR18, 0x1, UPT ;  /* 0x000000011200788c */ /* 0x002fce000bf06270 */
[----:B------:R-:W2:Y:S01]  /*0090*/  LDC R4, c[0x0][0x360] ;  /* 0x0000d800ff047b82 */ /* 0x000ea20000000800 */
[----:B------:R-:W-:-:S07]  /*00a0*/  PLOP3.LUT P0, PT, PT, PT, UP0, 0x80, 0x8 ;  /* 0x000000000008781c */ /* 0x000fce0003f0f008 */
[----:B------:R-:W1:Y:S01]  /*00b0*/  LDC.64 R2, c[0x0][0x390] ;  /* 0x0000e400ff027b82 */ /* 0x000e620000000a00 */
[----:B0-----:R-:W-:-:S04]  /*00c0*/  IMAD R15, R15, UR4, R0 ;  /* 0x000000040f0f7c24 */ /* 0x001fc8000f8e0200 */
[----:B------:R-:W-:Y:S02]  /*00d0*/  IMAD R15, R15, UR18, RZ ;  /* 0x000000120f0f7c24 */ /* 0x000fe4000f8e02ff */
[----:B--2---:R-:W-:-:S05]  /*00e0*/  IMAD R0, R4, UR5, R5 ;  /* 0x0000000504007c24 */ /* 0x004fca000f8e0205 */
[----:B------:R-:W-:-:S05]  /*00f0*/  IADD3 R5, PT, PT, R0, R15, RZ ;  /* 0x0000000f00057210 */ /* 0x000fca0007ffe0ff */
[----:B-1----:R-:W-:-:S05]  /*0100*/  IMAD.WIDE R2, R5, 0x4, R2 ;  /* 0x0000000405027825 */ /* 0x002fca00078e0202 */
[----:B---3--:R0:W-:Y:S01]  /*0110*/  STG.E desc[UR16][R2.64], RZ ;  /* 0x000000ff02007986 */ /* 0x0081e2000c101910 */
[----:B------:R-:W-:Y:S05]  /*0120*/  @!P0 EXIT ;  /* 0x000000000000894d */ /* 0x000fea0003800000 */
[----:B------:R-:W-:Y:S01]  /*0130*/  UISETP.GE.U32.AND UP0, UPT, UR18, 0x8, UPT ;  /* 0x000000081200788c */ /* 0x000fe2000bf06070 */
[----:B------:R-:W-:Y:S01]  /*0140*/  HFMA2 R17, -RZ, RZ, 0, 0 ;  /* 0x00000000ff117431 */ /* 0x000fe200000001ff */
[----:B------:R-:W-:-:S07]  /*0150*/  UMOV UR4, URZ ;  /* 0x000000ff00047c82 */ /* 0x000fce0008000000 */
[----:B------:R-:W-:Y:S05]  /*0160*/  BRA.U !UP0, `(.L_x_0) ;  /* 0x0000000508147547 */ /* 0x000fea000b800000 */
[----:B------:R-:W1:Y:S01]  /*0170*/  LDCU.128 UR20, c[0x0][0x380] ;  /* 0x00007000ff1477ac */ /* 0x000e620008000c00 */
[----:B------:R-:W-:Y:S01]  /*0180*/  MOV R17, RZ ;  /* 0x000000ff00117202 */ /* 0x000fe20000000f00 */
[----:B------:R-:W-:Y:S01]  /*0190*/  IMAD.MOV.U32 R16, RZ, RZ, R0 ;  /* 0x000000ffff107224 */ /* 0x000fe200078e0000 */
[----:B------:R-:W-:-:S04]  /*01a0*/  ULOP3.LUT UR4, UR18, 0x7ffffff8, URZ, 0xc0, !UPT ;  /* 0x7ffffff812047892 */ /* 0x000fc8000f8ec0ff */
[----:B------:R-:W-:Y:S01]  /*01b0*/  UIADD3 UR4, UPT, UPT, -UR4, URZ, URZ ;  /* 0x000000ff04047290 */ /* 0x000fe2000fffe1ff */
[----:B-1----:R-:W-:Y:S01]  /*01c0*/  MOV R4, UR20 ;  /* 0x0000001400047c02 */ /* 0x002fe20008000f00 */
[----:B------:R-:W-:Y:S01]  /*01d0*/  UIMAD.WIDE.U32 UR6, UR18, 0xc, UR22 ;  /* 0x0000000c120678a5 */ /* 0x000fe2000f8e0016 */
[----:B------:R-:W-:Y:S01]  /*01e0*/  MOV R5, UR21 ;  /* 0x0000001500057c02 */ /* 0x000fe20008000f00 */
[----:B------:R-:W-:Y:S02]  /*01f0*/  UIMAD.WIDE.U32 UR8, UR18, 0x10, UR22 ;  /* 0x00000010120878a5 */ /* 0x000fe4000f8e0016 */
[----:B------:R-:W-:Y:S01]  /*0200*/  UIMAD.WIDE.U32 UR10, UR18, 0x14, UR22 ;  /* 0x00000014120a78a5 */ /* 0x000fe2000f8e0016 */
[----:B------:R-:W-:Y:S01]  /*0210*/  IMAD.WIDE.U32 R4, R15, 0x4, R4 ;  /* 0x000000040f047825 */ /* 0x000fe200078e0004 */
[----:B------:R-:W-:Y:S02]  /*0220*/  UIMAD.WIDE.U32 UR12, UR18, 0x18, UR22 ;  /* 0x00000018120c78a5 */ /* 0x000fe4000f8e0016 */
[----:B------:R-:W-:Y:S01]  /*0230*/  UIMAD.WIDE.U32 UR14, UR18, 0x1c, UR22 ;  /* 0x0000001c120e78a5 */ /* 0x000fe2000f8e0016 */
[----:B------:R-:W-:-:S04]  /*0240*/  IADD3 R8, P0, PT, R4, 0x10, RZ ;  /* 0x0000001004087810 */ /* 0x000fc80007f1e0ff */
[----:B------:R-:W-:-:S09]  /*0250*/  IADD3.X R9, PT, PT, RZ, R5, RZ, P0, !PT ;  /* 0x00000005ff097210 */ /* 0x000fd200007fe4ff */
.L_x_1:
[----:B------:R-:W-:Y:S01]  /*0260*/  HFMA2 R5, -RZ, RZ, 0, 2.384185791015625e-07 ;  /* 0x00000004ff057431 */ /* 0x000fe200000001ff */
[----:B------:R-:W-:Y:S02]  /*0270*/  UIMAD.WIDE.U32 UR24, UR18, 0x4, UR22 ;  /* 0x00000004121878a5 */ /* 0x000fe4000f8e0016 */
[----:B------:R-:W-:Y:S01]  /*0280*/  UIMAD.WIDE.U32 UR20, UR18, 0x8, UR22 ;  /* 0x00000008121478a5 */ /* 0x000fe2000f8e0016 */
[----:B------:R-:W-:-:S03]  /*0290*/  HFMA2 R13, -RZ, RZ, 0, 2.384185791015625e-07 ;  /* 0x00000004ff0d7431 */ /* 0x000fc600000001ff */
[----:B------:R-:W-:Y:S02]  /*02a0*/  MOV R26, UR24 ;  /* 0x00000018001a7c02 */ /* 0x000fe40008000f00 */
[----:B------:R-:W-:Y:S01]  /*02b0*/  MOV R27, UR25 ;  /* 0x00000019001b7c02 */ /* 0x000fe20008000f00 */
[C---:B------:R-:W-:Y:S01]  /*02c0*/  IMAD.WIDE R4, R16.reuse, R5, UR22 ;  /* 0x0000001610047e25 */ /* 0x040fe2000f8e0205 */
[----:B------:R-:W-:Y:S02]  /*02d0*/  MOV R6, UR20 ;  /* 0x0000001400067c02 */ /* 0x000fe40008000f00 */
[----:B------:R-:W-:Y:S02]  /*02e0*/  MOV R7, UR21 ;  /* 0x0000001500077c02 */ /* 0x000fe40008000f00 */
[----:B------:R1:W2:Y:S01]  /*02f0*/  LDG.E.CONSTANT R14, desc[UR16][R4.64] ;  /* 0x00000010040e7981 */ /* 0x0002a2000c1e9900 */
[----:B------:R-:W-:-:S04]  /*0300*/  IMAD.WIDE R26, R16, 0x4, R26 ;  /* 0x00000004101a7825 */ /* 0x000fc800078e021a */
[C---:B------:R-:W-:Y:S01]  /*0310*/  IMAD.WIDE R10, R16.reuse, 0x4, R6 ;  /* 0x00000004100a7825 */ /* 0x040fe200078e0206 */
[----:B------:R3:W4:Y:S03]  /*0320*/  LDG.E.CONSTANT R23, desc[UR16][R26.64] ;  /* 0x000000101a177981 */ /* 0x000726000c1e9900 */
[----:B-1----:R-:W-:Y:S01]  /*0330*/  IMAD.MOV.U32 R4, RZ, RZ, R8 ;  /* 0x000000ffff047224 */ /* 0x002fe200078e0008 */
[----:B------:R-:W-:Y:S01]  /*0340*/  MOV R5, R9 ;  /* 0x0000000900057202 */ /* 0x000fe20000000f00 */
[----:B------:R-:W-:Y:S01]  /*0350*/  HFMA2 R9, -RZ, RZ, 0, 2.384185791015625e-07 ;  /* 0x00000004ff097431 */ /* 0x000fe200000001ff */
[----:B------:R-:W-:Y:S01]  /*0360*/  MOV R7, 0x4 ;  /* 0x0000000400077802 */ /* 0x000fe20000000f00 */
[C---:B------:R-:W-:Y:S01]  /*0370*/  IMAD.WIDE R12, R16.reuse, R13, UR6 ;  /* 0x00000006100c7e25 */ /* 0x040fe2000f8e020d */
[----:B------:R1:W5:Y:S04]  /*0380*/  LDG.E.CONSTANT R21, desc[UR16][R10.64] ;  /* 0x000000100a157981 */ /* 0x000368000c1e9900 */
[----:B------:R-:W2:Y:S04]  /*0390*/  LDG.E.CONSTANT R24, desc[UR16][R4.64+-0x10] ;  /* 0xfffff01004187981 */ /* 0x000ea8000c1e9900 */
[----:B------:R-:W4:Y:S01]  /*03a0*/  LDG.E.CONSTANT R22, desc[UR16][R4.64+-0xc] ;  /* 0xfffff41004167981 */ /* 0x000f22000c1e9900 */
[----:B------:R-:W-:-:S03]  /*03b0*/  IMAD.WIDE R6, R16, R7, UR8 ;  /* 0x0000000810067e25 */ /* 0x000fc6000f8e0207 */
[----:B------:R-:W5:Y:S01]  /*03c0*/  LDG.E.CONSTANT R20, desc[UR16][R4.64+-0x8] ;  /* 0xfffff81004147981 */ /* 0x000f62000c1e9900 */
[----:B---3--:R-:W-:Y:S01]  /*03d0*/  MOV R27, 0x4 ;  /* 0x00000004001b7802 */ /* 0x008fe20000000f00 */
[C---:B------:R-:W-:Y:S02]  /*03e0*/  IMAD.WIDE R8, R16.reuse, R9, UR10 ;  /* 0x0000000a10087e25 */ /* 0x040fe4000f8e0209 */
[----:B------:R3:W5:Y:S04]  /*03f0*/  LDG.E.CONSTANT R19, desc[UR16][R12.64] ;  /* 0x000000100c137981 */ /* 0x000768000c1e9900 */
[----:B------:R-:W5:Y:S01]  /*0400*/  LDG.E.CONSTANT R18, desc[UR16][R4.64+-0x4] ;  /* 0xfffffc1004127981 */ /* 0x000f62000c1e9900 */
[----:B-1----:R-:W-:-:S03]  /*0410*/  IMAD.WIDE R10, R16, R27, UR12 ;  /* 0x0000000c100a7e25 */ /* 0x002fc6000f8e021b */
[----:B------:R-:W5:Y:S01]  /*0420*/  LDG.E.CONSTANT R6, desc[UR16][R6.64] ;  /* 0x0000001006067981 */ /* 0x000f62000c1e9900 */
[----:B------:R-:W-:-:S03]  /*0430*/  IMAD.MOV.U32 R29, RZ, RZ, 0x4 ;  /* 0x00000004ff1d7424 */ /* 0x000fc600078e00ff */
[----:B------:R-:W5:Y:S01]  /*0440*/  LDG.E.CONSTANT R25, desc[UR16][R4.64] ;  /* 0x0000001004197981 */ /* 0x000f62000c1e9900 */
[----:B---3--:R-:W-:-:S03]  /*0450*/  IMAD.WIDE R12, R16, R29, UR14 ;  /* 0x0000000e100c7e25 */ /* 0x008fc6000f8e021d */
[----:B------:R1:W3:Y:S04]  /*0460*/  LDG.E.CONSTANT R9, desc[UR16][R8.64] ;  /* 0x0000001008097981 */ /* 0x0002e8000c1e9900 */
[----:B------:R-:W3:Y:S04]  /*0470*/  LDG.E.CONSTANT R26, desc[UR16][R4.64+0x4] ;  /* 0x00000410041a7981 */ /* 0x000ee8000c1e9900 */
[----:B------:R-:W3:Y:S04]  /*0480*/  LDG.E.CONSTANT R10, desc[UR16][R10.64] ;  /* 0x000000100a0a7981 */ /* 0x000ee8000c1e9900 */
[----:B------:R-:W3:Y:S04]  /*0490*/  LDG.E.CONSTANT R27, desc[UR16][R4.64+0x8] ;  /* 0x00000810041b7981 */ /* 0x000ee8000c1e9900 */
[----:B------:R-:W3:Y:S04]  /*04a0*/  LDG.E.CONSTANT R12, desc[UR16][R12.64] ;  /* 0x000000100c0c7981 */ /* 0x000ee8000c1e9900 */
[----:B------:R-:W3:Y:S01]  /*04b0*/  LDG.E.CONSTANT R29, desc[UR16][R4.64+0xc] ;  /* 0x00000c10041d7981 */ /* 0x000ee2000c1e9900 */
[----:B------:R-:W-:-:S04]  /*04c0*/  UIADD3 UR4, UPT, UPT, UR4, 0x8, URZ ;  /* 0x0000000804047890 */ /* 0x000fc8000fffe0ff */
[----:B------:R-:W-:Y:S01]  /*04d0*/  UISETP.NE.AND UP0, UPT, UR4, URZ, UPT ;  /* 0x000000ff0400728c */ /* 0x000fe2000bf05270 */
[----:B-1----:R-:W-:Y:S02]  /*04e0*/  IADD3 R8, P0, PT, R4, 0x20, RZ ;  /* 0x0000002004087810 */ /* 0x002fe40007f1e0ff */
[----:B------:R-:W-:-:S04]  /*04f0*/  MOV R7, UR18 ;  /* 0x0000001200077c02 */ /* 0x000fc80008000f00 */
[----:B------:R-:W-:Y:S01]  /*0500*/  LEA R16, R7, R16, 0x3 ;  /* 0x0000001007107211 */ /* 0x000fe200078e18ff */
[----:B--2---:R-:W-:-:S04]  /*0510*/  IMAD R14, R24, R14, R17 ;  /* 0x0000000e180e7224 */ /* 0x004fc800078e0211 */
[----:B----4-:R-:W-:-:S04]  /*0520*/  IMAD R14, R22, R23, R14 ;  /* 0x00000017160e7224 */ /* 0x010fc800078e020e */
[----:B-----5:R-:W-:-:S04]  /*0530*/  IMAD R14, R20, R21, R14 ;  /* 0x00000015140e7224 */ /* 0x020fc800078e020e */
[----:B------:R-:W-:-:S04]  /*0540*/  IMAD R14, R18, R19, R14 ;  /* 0x00000013120e7224 */ /* 0x000fc800078e020e */
[----:B------:R-:W-:-:S04]  /*0550*/  IMAD R6, R25, R6, R14 ;  /* 0x0000000619067224 */ /* 0x000fc800078e020e */
[----:B---3--:R-:W-:Y:S01]  /*0560*/  IMAD R6, R26, R9, R6 ;  /* 0x000000091a067224 */ /* 0x008fe200078e0206 */
[----:B------:R-:W-:-:S03]  /*0570*/  IADD3.X R9, PT, PT, RZ, R5, RZ, P0, !PT ;  /* 0x00000005ff097210 */ /* 0x000fc600007fe4ff */
[----:B------:R-:W-:-:S04]  /*0580*/  IMAD R6, R27, R10, R6 ;  /* 0x0000000a1b067224 */ /* 0x000fc800078e0206 */
[----:B------:R-:W-:Y:S01]  /*0590*/  IMAD R17, R29, R12, R6 ;  /* 0x0000000c1d117224 */ /* 0x000fe200078e0206 */
[----:B------:R-:W-:Y:S06]  /*05a0*/  BRA.U UP0, `(.L_x_1) ;  /* 0xfffffffd002c7547 */ /* 0x000fec000b83ffff */
[----:B------:R-:W-:-:S12]  /*05b0*/  ULOP3.LUT UR4, UR18, 0x7ffffff8, URZ, 0xc0, !UPT ;  /* 0x7ffffff812047892 */ /* 0x000fd8000f8ec0ff */
.L_x_0:
[----:B------:R-:W-:-:S04]  /*05c0*/  ULOP3.LUT UR6, UR18, 0x7, URZ, 0xc0, !UPT ;  /* 0x0000000712067892 */ /* 0x000fc8000f8ec0ff */
[----:B------:R-:W-:-:S09]  /*05d0*/  UISETP.NE.AND UP0, UPT, UR6, URZ, UPT ;  /* 0x000000ff0600728c */ /* 0x000fd2000bf05270 */
[----:B------:R-:W-:Y:S05]  /*05e0*/  BRA.U !UP0, `(.L_x_2) ;  /* 0x0000000508387547 */ /* 0x000fea000b800000 */
[----:B------:R-:W-:Y:S02]  /*05f0*/  UISETP.GE.U32.AND UP0, UPT, UR6, 0x4, UPT ;  /* 0x000000040600788c */ /* 0x000fe4000bf06070 */
[----:B------:R-:W-:-:S04]  /*0600*/  ULOP3.LUT UR5, UR18, 0x3, URZ, 0xc0, !UPT ;  /* 0x0000000312057892 */ /* 0x000fc8000f8ec0ff */
[----:B------:R-:W-:-:S03]  /*0610*/  UISETP.NE.AND UP1, UPT, UR5, URZ, UPT ;  /* 0x000000ff0500728c */ /* 0x000fc6000bf25270 */
[----:B------:R-:W-:Y:S08]  /*0620*/  BRA.U !UP0, `(.L_x_3) ;  /* 0x00000001087c7547 */ /* 0x000ff0000b800000 */
[----:B------:R-:W1:Y:S01]  /*0630*/  LDC.64 R6, c[0x0][0x388] ;  /* 0x0000e200ff067b82 */ /* 0x000e620000000a00 */
[----:B------:R-:W2:Y:S01]  /*0640*/  LDCU.64 UR6, c[0x0][0x380] ;  /* 0x00007000ff0677ac */ /* 0x000ea20008000a00 */
[----:B------:R-:W-:Y:S02]  /*0650*/  MOV R11, UR4 ;  /* 0x00000004000b7c02 */ /* 0x000fe40008000f00 */
[C---:B------:R-:W-:Y:S02]  /*0660*/  IADD3 R5, PT, PT, R15.reuse, UR4, RZ ;  /* 0x000000040f057c10 */ /* 0x040fe4000fffe0ff */
[----:B------:R-:W-:Y:S01]  /*0670*/  IADD3 R12, P0, PT, R15, UR4, RZ ;  /* 0x000000040f0c7c10 */ /* 0x000fe2000ff1e0ff */
[----:B------:R-:W-:Y:S01]  /*0680*/  IMAD R11, R11, UR18, R0 ;  /* 0x000000120b0b7c24 */ /* 0x000fe2000f8e0200 */
[----:B------:R-:W3:Y:S01]  /*0690*/  LDC.64 R8, c[0x0][0x380] ;  /* 0x0000e000ff087b82 */ /* 0x000ee20000000a00 */
[----:B------:R-:W-:Y:S02]  /*06a0*/  MOV R13, UR18 ;  /* 0x00000012000d7c02 */ /* 0x000fe40008000f00 */
[----:B------:R-:W-:Y:S01]  /*06b0*/  MOV R19, UR18 ;  /* 0x0000001200137c02 */ /* 0x000fe20008000f00 */
[----:B-1----:R-:W-:-:S04]  /*06c0*/  IMAD.WIDE R6, R11, 0x4, R6 ;  /* 0x000000040b067825 */ /* 0x002fc800078e0206 */
[----:B------:R-:W-:Y:S02]  /*06d0*/  IMAD.U32 R11, RZ, RZ, UR18 ;  /* 0x00000012ff0b7e24 */ /* 0x000fe4000f8e00ff */
[----:B---3--:R-:W-:Y:S01]  /*06e0*/  IMAD.WIDE.U32 R8, R5, 0x4, R8 ;  /* 0x0000000405087825 */ /* 0x008fe200078e0008 */
[----:B------:R-:W-:Y:S02]  /*06f0*/  IADD3.X R5, PT, PT, RZ, RZ, RZ, P0, !PT ;  /* 0x000000ffff057210 */ /* 0x000fe400007fe4ff */
[C---:B--2---:R-:W-:Y:S01]  /*0700*/  LEA R4, P0, R12.reuse, UR6, 0x2 ;  /* 0x000000060c047c11 */ /* 0x044fe2000f8010ff */
[----:B------:R-:W-:Y:S02]  /*0710*/  IMAD.WIDE.U32 R10, R11, 0x4, R6 ;  /* 0x000000040b0a7825 */ /* 0x000fe400078e0006 */
[----:B------:R-:W2:Y:S01]  /*0720*/  LDG.E.CONSTANT R8, desc[UR16][R8.64] ;  /* 0x0000001008087981 */ /* 0x000ea2000c1e9900 */
[----:B------:R-:W-:-:S03]  /*0730*/  LEA.HI.X R5, R12, UR7, R5, 0x2, P0 ;  /* 0x000000070c057c11 */ /* 0x000fc600080f1405 */
[----:B------:R-:W2:Y:S01]  /*0740*/  LDG.E.CONSTANT R6, desc[UR16][R6.64] ;  /* 0x0000001006067981 */ /* 0x000ea2000c1e9900 */
[----:B------:R-:W-:-:S03]  /*0750*/  IMAD.WIDE.U32 R12, R13, 0x4, R10 ;  /* 0x000000040d0c7825 */ /* 0x000fc600078e000a */
[----:B------:R-:W3:Y:S04]  /*0760*/  LDG.E.CONSTANT R14, desc[UR16][R10.64] ;  /* 0x000000100a0e7981 */ /* 0x000ee8000c1e9900 */
[----:B------:R-:W3:Y:S01]  /*0770*/  LDG.E.CONSTANT R21, desc[UR16][R4.64+0x4] ;  /* 0x0000041004157981 */ /* 0x000ee2000c1e9900 */
[----:B------:R-:W-:-:S03]  /*0780*/  IMAD.WIDE.U32 R18, R19, 0x4, R12 ;  /* 0x0000000413127825 */ /* 0x000fc600078e000c */
[----:B------:R-:W4:Y:S04]  /*0790*/  LDG.E.CONSTANT R16, desc[UR16][R12.64] ;  /* 0x000000100c107981 */ /* 0x000f28000c1e9900 */
[----:B------:R-:W4:Y:S04]  /*07a0*/  LDG.E.CONSTANT R23, desc[UR16][R4.64+0x8] ;  /* 0x0000081004177981 */ /* 0x000f28000c1e9900 */
[----:B------:R-:W5:Y:S04]  /*07b0*/  LDG.E.CONSTANT R25, desc[UR16][R4.64+0xc] ;  /* 0x00000c1004197981 */ /* 0x000f68000c1e9900 */
[----:B------:R-:W5:Y:S01]  /*07c0*/  LDG.E.CONSTANT R18, desc[UR16][R18.64] ;  /* 0x0000001012127981 */ /* 0x000f62000c1e9900 */
[----:B------:R-:W-:Y:S01]  /*07d0*/  UIADD3 UR4, UPT, UPT, UR4, 0x4, URZ ;  /* 0x0000000404047890 */ /* 0x000fe2000fffe0ff */
[----:B--2---:R-:W-:-:S04]  /*07e0*/  IMAD R8, R8, R6, R17 ;  /* 0x0000000608087224 */ /* 0x004fc800078e0211 */
[----:B---3--:R-:W-:-:S04]  /*07f0*/  IMAD R8, R21, R14, R8 ;  /* 0x0000000e15087224 */ /* 0x008fc800078e0208 */
[----:B----4-:R-:W-:-:S04]  /*0800*/  IMAD R8, R23, R16, R8 ;  /* 0x0000001017087224 */ /* 0x010fc800078e0208 */
[----:B-----5:R-:W-:-:S07]  /*0810*/  IMAD R17, R25, R18, R8 ;  /* 0x0000001219117224 */ /* 0x020fce00078e0208 */
.L_x_3:
[----:B------:R-:W-:Y:S05]  /*0820*/  BRA.U !UP1, `(.L_x_2) ;  /* 0x0000000109a87547 */ /* 0x000fea000b800000 */
[----:B------:R-:W-:Y:S01]  /*0830*/  UISETP.NE.AND UP0, UPT, UR5, 0x1, UPT ;  /* 0x000000010500788c */ /* 0x000fe2000bf05270 */
[----:B------:R-:W-:Y:S01]  /*0840*/  MOV R11, UR4 ;  /* 0x00000004000b7c02 */ /* 0x000fe20008000f00 */
[----:B------:R-:W-:Y:S02]  /*0850*/  ULOP3.LUT UR5, UR18, 0x1, URZ, 0xc0, !UPT ;  /* 0x0000000112057892 */ /* 0x000fe4000f8ec0ff */
[----:B------:R-:W-:Y:S02]  /*0860*/  MOV R19, UR18 ;  /* 0x0000001200137c02 */ /* 0x000fe40008000f00 */
[----:B------:R-:W-:Y:S01]  /*0870*/  UISETP.NE.U32.AND UP1, UPT, UR5, 0x1, UPT ;  /* 0x000000010500788c */ /* 0x000fe2000bf25070 */
[----:B------:R-:W-:-:S04]  /*0880*/  PLOP3.LUT P1, PT, PT, PT, UP0, 0x80, 0x8 ;  /* 0x000000000008781c */ /* 0x000fc80003f2f008 */
[----:B------:R-:W1:Y:S01]  /*0890*/  @UP0 LDCU.128 UR8, c[0x0][0x380] ;  /* 0x00007000ff0807ac */ /* 0x000e620008000c00 */
[----:B------:R-:W-:Y:S01]  /*08a0*/  PLOP3.LUT P0, PT, PT, PT, UP1, 0x80, 0x8 ;  /* 0x000000000008781c */ /* 0x000fe20003f0f018 */
[----:B------:R-:W2:Y:S04]  /*08b0*/  @UP0 LDCU.64 UR6, c[0x0][0x380] ;  /* 0x00007000ff0607ac */ /* 0x000ea80008000a00 */
[----:B------:R-:W3:Y:S03]  /*08c0*/  @!UP1 LDCU.128 UR12, c[0x0][0x380] ;  /* 0x00007000ff0c97ac */ /* 0x000ee60008000c00 */
[C---:B------:R-:W-:Y:S02]  /*08d0*/  @P1 IADD3 R5, PT, PT, R15.reuse, UR4, RZ ;  /* 0x000000040f051c10 */ /* 0x040fe4000fffe0ff */
[----:B------:R-:W-:Y:S01]  /*08e0*/  @P1 IADD3 R10, P2, PT, R15, UR4, RZ ;  /* 0x000000040f0a1c10 */ /* 0x000fe2000ff5e0ff */
[----:B------:R-:W-:Y:S01]  /*08f0*/  @UP0 UIADD3 UR4, UPT, UPT, UR4, 0x2, URZ ;  /* 0x0000000204040890 */ /* 0x000fe2000fffe0ff */
[----:B-1----:R-:W-:Y:S01]  /*0900*/  MOV R8, UR8 ;  /* 0x0000000800087c02 */ /* 0x002fe20008000f00 */
[----:B------:R-:W-:Y:S01]  /*0910*/  IMAD.U32 R9, RZ, RZ, UR9 ;  /* 0x00000009ff097e24 */ /* 0x000fe2000f8e00ff */
[----:B------:R-:W-:-:S02]  /*0920*/  MOV R6, UR10 ;  /* 0x0000000a00067c02 */ /* 0x000fc40008000f00 */
[----:B------:R-:W-:Y:S01]  /*0930*/  MOV R7, UR11 ;  /* 0x0000000b00077c02 */ /* 0x000fe20008000f00 */
[----:B------:R-:W-:-:S04]  /*0940*/  @P1 IMAD.WIDE.U32 R8, R5, 0x4, R8 ;  /* 0x0000000405081825 */ /* 0x000fc800078e0008 */
[----:B------:R-:W-:Y:S01]  /*0950*/  @P1 IMAD R5, R11, UR18, R0 ;  /* 0x000000120b051c24 */ /* 0x000fe2000f8e0200 */
[----:B------:R-:W-:Y:S01]  /*0960*/  @P1 IADD3.X R11, PT, PT, RZ, RZ, RZ, P2, !PT ;  /* 0x000000ffff0b1210 */ /* 0x000fe200017fe4ff */
[----:B------:R-:W-:Y:S01]  /*0970*/  IMAD.U32 R21, RZ, RZ, UR4 ;  /* 0x00000004ff157e24 */ /* 0x000fe2000f8e00ff */
[C---:B--2---:R-:W-:Y:S01]  /*0980*/  @P1 LEA R4, P2, R10.reuse, UR6, 0x2 ;  /* 0x000000060a041c11 */ /* 0x044fe2000f8410ff */
[----:B------:R-:W-:Y:S01]  /*0990*/  @P1 IMAD.WIDE R6, R5, 0x4, R6 ;  /* 0x0000000405061825 */ /* 0x000fe200078e0206 */
[----:B------:R-:W-:Y:S01]  /*09a0*/  @!P0 IADD3 R15, PT, PT, R15, UR4, RZ ;  /* 0x000000040f0f8c10 */ /* 0x000fe2000fffe0ff */
[----:B------:R-:W2:Y:S01]  /*09b0*/  @P1 LDG.E.CONSTANT R8, desc[UR16][R8.64] ;  /* 0x0000001008081981 */ /* 0x000ea2000c1e9900 */
[----:B------:R-:W-:Y:S01]  /*09c0*/  @P1 LEA.HI.X R5, R10, UR7, R11, 0x2, P2 ;  /* 0x000000070a051c11 */ /* 0x000fe200090f140b */
[----:B------:R-:W-:Y:S01]  /*09d0*/  @!P0 IMAD R21, R21, UR18, R0 ;  /* 0x0000001215158c24 */ /* 0x000fe2000f8e0200 */
[----:B---3--:R-:W-:Y:S01]  /*09e0*/  MOV R10, UR12 ;  /* 0x0000000c000a7c02 */ /* 0x008fe20008000f00 */
[----:B------:R-:W-:Y:S01]  /*09f0*/  @P1 IMAD.WIDE.U32 R18, R19, 0x4, R6 ;  /* 0x0000000413121825 */ /* 0x000fe200078e0006 */
[----:B------:R-:W-:Y:S01]  /*0a00*/  MOV R11, UR13 ;  /* 0x0000000d000b7c02 */ /* 0x000fe20008000f00 */
[----:B------:R-:W2:Y:S01]  /*0a10*/  @P1 LDG.E.CONSTANT R6, desc[UR16][R6.64] ;  /* 0x0000001006061981 */ /* 0x000ea2000c1e9900 */
[----:B------:R-:W-:-:S02]  /*0a20*/  MOV R12, UR14 ;  /* 0x0000000e000c7c02 */ /* 0x000fc40008000f00 */
[----:B------:R-:W-:Y:S01]  /*0a30*/  MOV R13, UR15 ;  /* 0x0000000f000d7c02 */ /* 0x000fe20008000f00 */
[----:B------:R-:W-:Y:S01]  /*0a40*/  @!P0 IMAD.WIDE.U32 R10, R15, 0x4, R10 ;  /* 0x000000040f0a8825 */ /* 0x000fe200078e000a */
[----:B------:R-:W3:Y:S03]  /*0a50*/  @P1 LDG.E.CONSTANT R18, desc[UR16][R18.64] ;  /* 0x0000001012121981 */ /* 0x000ee6000c1e9900 */
[----:B------:R-:W-:Y:S01]  /*0a60*/  @!P0 IMAD.WIDE R12, R21, 0x4, R12 ;  /* 0x00000004150c8825 */ /* 0x000fe200078e020c */
[----:B------:R-:W3:Y:S04]  /*0a70*/  @P1 LDG.E.CONSTANT R5, desc[UR16][R4.64+0x4] ;  /* 0x0000041004051981 */ /* 0x000ee8000c1e9900 */
[----:B------:R-:W4:Y:S04]  /*0a80*/  @!P0 LDG.E.CONSTANT R10, desc[UR16][R10.64] ;  /* 0x000000100a0a8981 */ /* 0x000f28000c1e9900 */
[----:B------:R-:W4:Y:S01]  /*0a90*/  @!P0 LDG.E.CONSTANT R12, desc[UR16][R12.64] ;  /* 0x000000100c0c8981 */ /* 0x000f22000c1e9900 */
[----:B--2---:R-:W-:-:S04]  /*0aa0*/  @P1 IMAD R8, R8, R6, R17 ;  /* 0x0000000608081224 */ /* 0x004fc800078e0211 */
[----:B---3--:R-:W-:-:S04]  /*0ab0*/  @P1 IMAD R17, R5, R18, R8 ;  /* 0x0000001205111224 */ /* 0x008fc800078e0208 */
[----:B----4-:R-:W-:-:S07]  /*0ac0*/  @!P0 IMAD R17, R10, R12, R17 ;  /* 0x0000000c0a118224 */ /* 0x010fce00078e0211 */
.L_x_2:
[----:B------:R-:W-:Y:S01]  /*0ad0*/  STG.E desc[UR16][R2.64], R17 ;  /* 0x0000001102007986 */ /* 0x000fe2000c101910 */
[----:B------:R-:W-:Y:S05]  /*0ae0*/  EXIT ;  /* 0x000000000000794d */ /* 0x000fea0003800000 */
.L_x_4:
[----:B------:R-:W-:-:S00]  /*0af0*/  BRA `(.L_x_4) ;  /* 0xfffffffc00fc7947 */ /* 0x000fc0000383ffff */
[----:B------:R-:W-:-:S00]  /*0b00*/  NOP ;  /* 0x0000000000007918 */ /* 0x000fc00000000000 */
[----:B------:R-:W-:-:S00]  /*0b10*/  NOP ;  /* 0x0000000000007918 */ /* 0x000fc00000000000 */
[----:B------:R-:W-:-:S00]  /*0b20*/  NOP ;  /* 0x0000000000007918 */ /* 0x000fc00000000000 */
[----:B------:R-:W-:-:S00]  /*0b30*/  NOP ;  /* 0x0000000000007918 */ /* 0x000fc00000000000 */
[----:B------:R-:W-:-:S00]  /*0b40*/  NOP ;  /* 0x0000000000007918 */ /* 0x000fc00000000000 */
[----:B------:R-:W-:-:S00]  /*0b50*/  NOP ;  /* 0x0000000000007918 */ /* 0x000fc00000000000 */
[----:B------:R-:W-:-:S00]  /*0b60*/  NOP ;  /* 0x0000000000007918 */ /* 0x000fc00000000000 */
[----:B------:R-:W-:-:S00]  /*0b70*/  NOP ;  /* 0x0000000000007918 */ /* 0x000fc00000000000 */
.L_x_5:


//--------------------- .nv.shared.reserved.0     --------------------------
	.section	.nv.shared.reserved.0,"aw",@nobits
	.weak		__nv_reservedSMEM_offset_0_alias
	.size		__nv_reservedSMEM_offset_0_alias, 0, 64
	.other		__nv_reservedSMEM_offset_0_alias,@"STO_CUDA_RESERVED_SHARED STV_DEFAULT"
__nv_reservedSMEM_offset_0_alias:
	.zero		0
	.zero		64


//--------------------- .nv.constant0._Z20matrixMultiplicationPKiS0_Pii --------------------------
	.section	.nv.constant0._Z20matrixMultiplicationPKiS0_Pii,"a",@progbits
	.sectionflags	@""
	.align	4
.nv.constant0._Z20matrixMultiplicationPKiS0_Pii:
	.zero		924


//--------------------- SYMBOLS --------------------------

	.type		.nv.reservedSmem.offset0,@object
	.size		.nv.reservedSmem.offset0,0x4
